//
// Generated by NVIDIA NVVM Compiler
//
// Compiler Build ID: CL-36424714
// Cuda compilation tools, release 13.0, V13.0.88
// Based on NVVM 20.0.0
//

.version 9.0
.target sm_100
.address_size 64

	// .globl	_Z12gpuVectorAddfPfS_S_i

.visible .entry _Z12gpuVectorAddfPfS_S_i(
	.param .f32 _Z12gpuVectorAddfPfS_S_i_param_0,
	.param .u64 .ptr .align 1 _Z12gpuVectorAddfPfS_S_i_param_1,
	.param .u64 .ptr .align 1 _Z12gpuVectorAddfPfS_S_i_param_2,
	.param .u64 .ptr .align 1 _Z12gpuVectorAddfPfS_S_i_param_3,
	.param .u32 _Z12gpuVectorAddfPfS_S_i_param_4
)
{
	.reg .pred 	%p<2>;
	.reg .b32 	%r<6>;
	.reg .b32 	%f<5>;
	.reg .b64 	%rd<11>;

	ld.param.f32 	%f1, [_Z12gpuVectorAddfPfS_S_i_param_0];
	ld.param.u64 	%rd1, [_Z12gpuVectorAddfPfS_S_i_param_1];
	ld.param.u64 	%rd2, [_Z12gpuVectorAddfPfS_S_i_param_2];
	ld.param.u64 	%rd3, [_Z12gpuVectorAddfPfS_S_i_param_3];
	ld.param.u32 	%r2, [_Z12gpuVectorAddfPfS_S_i_param_4];
	mov.u32 	%r3, %ctaid.x;
	mov.u32 	%r4, %ntid.x;
	mov.u32 	%r5, %tid.x;
	mad.lo.s32 	%r1, %r3, %r4, %r5;
	setp.ge.s32 	%p1, %r1, %r2;
	@%p1 bra 	$L__BB0_2;
	cvta.to.global.u64 	%rd4, %rd1;
	cvta.to.global.u64 	%rd5, %rd2;
	cvta.to.global.u64 	%rd6, %rd3;
	mul.wide.s32 	%rd7, %r1, 4;
	add.s64 	%rd8, %rd4, %rd7;
	ld.global.f32 	%f2, [%rd8];
	add.s64 	%rd9, %rd5, %rd7;
	ld.global.f32 	%f3, [%rd9];
	fma.rn.f32 	%f4, %f1, %f2, %f3;
	add.s64 	%rd10, %rd6, %rd7;
	st.global.f32 	[%rd10], %f4;
$L__BB0_2:
	ret;

}


// ===== COMPILED SASS (sm_100) =====

	.target	sm_100

	.elftype	@"ET_EXEC"


//--------------------- .note.nv.tkinfo           --------------------------
	.section	.note.nv.tkinfo,"",@"SHT_NOTE"
	.sectionflags	@"SHF_NOTE_NV_TKINFO"
	.tkinfo
        /*0018*/ 	.word	0x00000002
        /*0030*/ 	.string	""
        /*0030*/ 	.string	"ptxas"
        /*0030*/ 	.string	"Cuda compilation tools, release 13.0, V13.0.88"
        /*0030*/ 	.string	"Build cuda_13.0.r13.0/compiler.36424714_0"
        /*0030*/ 	.string	"-arch sm_100 -m 64 "



//--------------------- .note.nv.cuinfo           --------------------------
	.section	.note.nv.cuinfo,"",@"SHT_NOTE"
	.sectionflags	@"SHF_NOTE_NV_CUINFO"
        /*0018*/ 	.short	0x0002
        /*001a*/ 	.short	0x0064
        /*001c*/ 	.short	0x0082
	.zero		2


//--------------------- .nv.info                  --------------------------
	.section	.nv.info,"",@"SHT_CUDA_INFO"
	.align	4


	//----- nvinfo : EIATTR_REGCOUNT
	.align		4
        /*0000*/ 	.byte	0x04, 0x2f
        /*0002*/ 	.short	(.L_1 - .L_0)
	.align		4
.L_0:
        /*0004*/ 	.word	index@(_Z12gpuVectorAddfPfS_S_i)
        /*0008*/ 	.word	0x0000000c


	//----- nvinfo : EIATTR_FRAME_SIZE
	.align		4
.L_1:
        /*000c*/ 	.byte	0x04, 0x11
        /*000e*/ 	.short	(.L_3 - .L_2)
	.align		4
.L_2:
        /*0010*/ 	.word	index@(_Z12gpuVectorAddfPfS_S_i)
        /*0014*/ 	.word	0x00000000


	//----- nvinfo : EIATTR_MIN_STACK_SIZE
	.align		4
.L_3:
        /*0018*/ 	.byte	0x04, 0x12
        /*001a*/ 	.short	(.L_5 - .L_4)
	.align		4
.L_4:
        /*001c*/ 	.word	index@(_Z12gpuVectorAddfPfS_S_i)
        /*0020*/ 	.word	0x00000000
.L_5:


//--------------------- .nv.compat                --------------------------
	.section	.nv.compat,"",@"SHT_CUDA_COMPAT_INFO"
	.align	4
        /*0000*/ 	.byte	0x02, 0x09, 0x00, 0x00, 0x02, 0x02, 0x01, 0x00, 0x02, 0x05, 0x05, 0x00, 0x03, 0x07, 0x01, 0x01
        /*0010*/ 	.byte	0x02, 0x03, 0x00, 0x00, 0x02, 0x06, 0x01, 0x00, 0x04, 0x0b, 0x08, 0x00, 0x09, 0x00, 0x00, 0x00
        /*0020*/ 	.byte	0x00, 0x00, 0x00, 0x00


//--------------------- .nv.info._Z12gpuVectorAddfPfS_S_i --------------------------
	.section	.nv.info._Z12gpuVectorAddfPfS_S_i,"",@"SHT_CUDA_INFO"
	.sectionflags	@""
	.align	4


	//----- nvinfo : EIATTR_CUDA_API_VERSION
	.align		4
        /*0000*/ 	.byte	0x04, 0x37
        /*0002*/ 	.short	(.L_7 - .L_6)
.L_6:
        /*0004*/ 	.word	0x00000082


	//----- nvinfo : EIATTR_KPARAM_INFO
	.align		4
.L_7:
        /*0008*/ 	.byte	0x04, 0x17
        /*000a*/ 	.short	(.L_9 - .L_8)
.L_8:
        /*000c*/ 	.word	0x00000000
        /*0010*/ 	.short	0x0004
        /*0012*/ 	.short	0x0020
        /*0014*/ 	.byte	0x00, 0xf0, 0x11, 0x00


	//----- nvinfo : EIATTR_KPARAM_INFO
	.align		4
.L_9:
        /*0018*/ 	.byte	0x04, 0x17
        /*001a*/ 	.short	(.L_11 - .L_10)
.L_10:
        /*001c*/ 	.word	0x00000000
        /*0020*/ 	.short	0x0003
        /*0022*/ 	.short	0x0018
        /*0024*/ 	.byte	0x00, 0xf5, 0x21, 0x00


	//----- nvinfo : EIATTR_KPARAM_INFO
	.align		4
.L_11:
        /*0028*/ 	.byte	0x04, 0x17
        /*002a*/ 	.short	(.L_13 - .L_12)
.L_12:
        /*002c*/ 	.word	0x00000000
        /*0030*/ 	.short	0x0002
        /*0032*/ 	.short	0x0010
        /*0034*/ 	.byte	0x00, 0xf5, 0x21, 0x00


	//----- nvinfo : EIATTR_KPARAM_INFO
	.align		4
.L_13:
        /*0038*/ 	.byte	0x04, 0x17
        /*003a*/ 	.short	(.L_15 - .L_14)
.L_14:
        /*003c*/ 	.word	0x00000000
        /*0040*/ 	.short	0x0001
        /*0042*/ 	.short	0x0008
        /*0044*/ 	.byte	0x00, 0xf5, 0x21, 0x00


	//----- nvinfo : EIATTR_KPARAM_INFO
	.align		4
.L_15:
        /*0048*/ 	.byte	0x04, 0x17
        /*004a*/ 	.short	(.L_17 - .L_16)
.L_16:
        /*004c*/ 	.word	0x00000000
        /*0050*/ 	.short	0x0000
        /*0052*/ 	.short	0x0000
        /*0054*/ 	.byte	0x00, 0xf0, 0x11, 0x00


	//----- nvinfo : EIATTR_SPARSE_MMA_MASK
	.align		4
.L_17:
        /*0058*/ 	.byte	0x03, 0x50
        /*005a*/ 	.short	0x0000


	//----- nvinfo : EIATTR_MAXREG_COUNT
	.align		4
        /*005c*/ 	.byte	0x03, 0x1b
        /*005e*/ 	.short	0x00ff


	//----- nvinfo : EIATTR_MERCURY_ISA_VERSION
	.align		4
        /*0060*/ 	.byte	0x03, 0x5f
        /*0062*/ 	.short	0x0101


	//----- nvinfo : EIATTR_VRC_CTA_INIT_COUNT
	.align		4
        /*0064*/ 	.byte	0x02, 0x4a
	.zero		1
	.zero		1


	//----- nvinfo : EIATTR_EXIT_INSTR_OFFSETS
	.align		4
        /*0068*/ 	.byte	0x04, 0x1c
        /*006a*/ 	.short	(.L_19 - .L_18)


	//   ....[0]....
.L_18:
        /*006c*/ 	.word	0x00000070


	//   ....[1]....
        /*0070*/ 	.word	0x00000140


	//----- nvinfo : EIATTR_CBANK_PARAM_SIZE
	.align		4
.L_19:
        /*0074*/ 	.byte	0x03, 0x19
        /*0076*/ 	.short	0x0024


	//----- nvinfo : EIATTR_PARAM_CBANK
	.align		4
        /*0078*/ 	.byte	0x04, 0x0a
        /*007a*/ 	.short	(.L_21 - .L_20)
	.align		4
.L_20:
        /*007c*/ 	.word	index@(.nv.constant0._Z12gpuVectorAddfPfS_S_i)
        /*0080*/ 	.short	0x0380
        /*0082*/ 	.short	0x0024


	//----- nvinfo : EIATTR_SW_WAR
	.align		4
.L_21:
        /*0084*/ 	.byte	0x04, 0x36
        /*0086*/ 	.short	(.L_23 - .L_22)
.L_22:
        /*0088*/ 	.word	0x00000008
.L_23:


//--------------------- .nv.callgraph             --------------------------
	.section	.nv.callgraph,"",@"SHT_CUDA_CALLGRAPH"
	.align	4
	.sectionentsize	8
	.align		4
        /*0000*/ 	.word	0x00000000
	.align		4
        /*0004*/ 	.word	0xffffffff
	.align		4
        /*0008*/ 	.word	0x00000000
	.align		4
        /*000c*/ 	.word	0xfffffffe
	.align		4
        /*0010*/ 	.word	0x00000000
	.align		4
        /*0014*/ 	.word	0xfffffffd
	.align		4
        /*0018*/ 	.word	0x00000000
	.align		4
        /*001c*/ 	.word	0xfffffffc


//--------------------- .text._Z12gpuVectorAddfPfS_S_i --------------------------
	.section	.text._Z12gpuVectorAddfPfS_S_i,"ax",@progbits
	.align	128
        .global         _Z12gpuVectorAddfPfS_S_i
        .type           _Z12gpuVectorAddfPfS_S_i,@function
        .size           _Z12gpuVectorAddfPfS_S_i,(.L_x_1 - _Z12gpuVectorAddfPfS_S_i)
        .other          _Z12gpuVectorAddfPfS_S_i,@"STO_CUDA_ENTRY STV_DEFAULT"
_Z12gpuVectorAddfPfS_S_i:
.text._Z12gpuVectorAddfPfS_S_i:
[----:B------:R-:W-:Y:S01]  /*0000*/  LDC R1, c[0x0][0x37c] ;  /* 0x0000df00ff017b82 */ /* 0x000fe20000000800 */
[----:B------:R-:W0:Y:S07]  /*0010*/  S2R R0, SR_TID.X ;  /* 0x0000000000007919 */ /* 0x000e2e0000002100 */
[----:B------:R-:W0:Y:S01]  /*0020*/  S2UR UR4, SR_CTAID.X ;  /* 0x00000000000479c3 */ /* 0x000e220000002500 */
[----:B------:R-:W1:Y:S07]  /*0030*/  LDCU UR5, c[0x0][0x3a0] ;  /* 0x00007400ff0577ac */ /* 0x000e6e0008000800 */
[----:B------:R-:W0:Y:S02]  /*0040*/  LDC R9, c[0x0][0x360] ;  /* 0x0000d800ff097b82 */ /* 0x000e240000000800 */
[----:B0-----:R-:W-:-:S05]  /*0050*/  IMAD R9, R9, UR4, R0 ;  /* 0x0000000409097c24 */ /* 0x001fca000f8e0200 */
[----:B-1----:R-:W-:-:S13]  /*0060*/  ISETP.GE.AND P0, PT, R9, UR5, PT ;  /* 0x0000000509007c0c */ /* 0x002fda000bf06270 */
[----:B------:R-:W-:Y:S05]  /*0070*/  @P0 EXIT ;  /* 0x000000000000094d */ /* 0x000fea0003800000 */
[----:B------:R-:W0:Y:S01]  /*0080*/  LDC.64 R2, c[0x0][0x388] ;  /* 0x0000e200ff027b82 */ /* 0x000e220000000a00 */
[----:B------:R-:W1:Y:S01]  /*0090*/  LDCU.64 UR4, c[0x0][0x358] ;  /* 0x00006b00ff0477ac */ /* 0x000e620008000a00 */
[----:B------:R-:W2:Y:S06]  /*00a0*/  LDCU UR6, c[0x0][0x380] ;  /* 0x00007000ff0677ac */ /* 0x000eac0008000800 */
[----:B------:R-:W3:Y:S08]  /*00b0*/  LDC.64 R4, c[0x0][0x390] ;  /* 0x0000e400ff047b82 */ /* 0x000ef00000000a00 */
[----:B------:R-:W4:Y:S01]  /*00c0*/  LDC.64 R6, c[0x0][0x398] ;  /* 0x0000e600ff067b82 */ /* 0x000f220000000a00 */
[----:B0-----:R-:W-:-:S06]  /*00d0*/  IMAD.WIDE R2, R9, 0x4, R2 ;  /* 0x0000000409027825 */ /* 0x001fcc00078e0202 */
[----:B-1----:R-:W2:Y:S01]  /*00e0*/  LDG.E R2, desc[UR4][R2.64] ;  /* 0x0000000402027981 */ /* 0x002ea2000c1e1900 */
[----:B---3--:R-:W-:-:S06]  /*00f0*/  IMAD.WIDE R4, R9, 0x4, R4 ;  /* 0x0000000409047825 */ /* 0x008fcc00078e0204 */
[----:B------:R-:W2:Y:S01]  /*0100*/  LDG.E R5, desc[UR4][R4.64] ;  /* 0x0000000404057981 */ /* 0x000ea2000c1e1900 */
[----:B----4-:R-:W-:-:S04]  /*0110*/  IMAD.WIDE R6, R9, 0x4, R6 ;  /* 0x0000000409067825 */ /* 0x010fc800078e0206 */
[----:B--2---:R-:W-:-:S05]  /*0120*/  FFMA R9, R2, UR6, R5 ;  /* 0x0000000602097c23 */ /* 0x004fca0008000005 */
[----:B------:R-:W-:Y:S01]  /*0130*/  STG.E desc[UR4][R6.64], R9 ;  /* 0x0000000906007986 */ /* 0x000fe2000c101904 */
[----:B------:R-:W-:Y:S05]  /*0140*/  EXIT ;  /* 0x000000000000794d */ /* 0x000fea0003800000 */
.L_x_0:
[----:B------:R-:W-:-:S00]  /*0150*/  BRA `(.L_x_0) ;  /* 0xfffffffc00fc7947 */ /* 0x000fc0000383ffff */
[----:B------:R-:W-:-:S00]  /*0160*/  NOP ;  /* 0x0000000000007918 */ /* 0x000fc00000000000 */
        /* <DEDUP_REMOVED lines=9> */
.L_x_1:


//--------------------- .nv.shared.reserved.0     --------------------------
	.section	.nv.shared.reserved.0,"aw",@nobits
	.weak		__nv_reservedSMEM_offset_0_alias
	.size		__nv_reservedSMEM_offset_0_alias, 0, 64
	.other		__nv_reservedSMEM_offset_0_alias,@"STO_CUDA_RESERVED_SHARED STV_DEFAULT"
__nv_reservedSMEM_offset_0_alias:
	.zero		0
	.zero		64


//--------------------- .nv.constant0._Z12gpuVectorAddfPfS_S_i --------------------------
	.section	.nv.constant0._Z12gpuVectorAddfPfS_S_i,"a",@progbits
	.sectionflags	@""
	.align	4
.nv.constant0._Z12gpuVectorAddfPfS_S_i:
	.zero		932


//--------------------- SYMBOLS --------------------------

	.type		.nv.reservedSmem.offset0,@object
	.size		.nv.reservedSmem.offset0,0x4
